//
// Generated by NVIDIA NVVM Compiler
//
// Compiler Build ID: CL-36424714
// Cuda compilation tools, release 13.0, V13.0.88
// Based on NVVM 20.0.0
//

.version 9.0
.target sm_100
.address_size 64

	// .globl	_Z11spmv_kernelPKdPKiS2_S0_Pdi
.extern .shared .align 16 .b8 shared_x[];

.visible .entry _Z11spmv_kernelPKdPKiS2_S0_Pdi(
	.param .u64 .ptr .align 1 _Z11spmv_kernelPKdPKiS2_S0_Pdi_param_0,
	.param .u64 .ptr .align 1 _Z11spmv_kernelPKdPKiS2_S0_Pdi_param_1,
	.param .u64 .ptr .align 1 _Z11spmv_kernelPKdPKiS2_S0_Pdi_param_2,
	.param .u64 .ptr .align 1 _Z11spmv_kernelPKdPKiS2_S0_Pdi_param_3,
	.param .u64 .ptr .align 1 _Z11spmv_kernelPKdPKiS2_S0_Pdi_param_4,
	.param .u32 _Z11spmv_kernelPKdPKiS2_S0_Pdi_param_5
)
{
	.reg .pred 	%p<14>;
	.reg .b32 	%r<179>;
	.reg .b64 	%rd<43>;
	.reg .b64 	%fd<117>;

	ld.param.u64 	%rd8, [_Z11spmv_kernelPKdPKiS2_S0_Pdi_param_0];
	ld.param.u64 	%rd9, [_Z11spmv_kernelPKdPKiS2_S0_Pdi_param_1];
	ld.param.u64 	%rd6, [_Z11spmv_kernelPKdPKiS2_S0_Pdi_param_2];
	ld.param.u64 	%rd10, [_Z11spmv_kernelPKdPKiS2_S0_Pdi_param_3];
	ld.param.u64 	%rd7, [_Z11spmv_kernelPKdPKiS2_S0_Pdi_param_4];
	ld.param.u32 	%r50, [_Z11spmv_kernelPKdPKiS2_S0_Pdi_param_5];
	cvta.to.global.u64 	%rd1, %rd10;
	cvta.to.global.u64 	%rd2, %rd9;
	cvta.to.global.u64 	%rd3, %rd8;
	mov.u32 	%r51, %ctaid.x;
	mov.u32 	%r1, %ntid.x;
	mov.u32 	%r166, %tid.x;
	mad.lo.s32 	%r3, %r51, %r1, %r166;
	add.s32 	%r52, %r166, %r1;
	sub.s32 	%r53, 124999, %r52;
	div.u32 	%r54, %r53, %r1;
	and.b32  	%r4, %r54, 3;
	setp.eq.s32 	%p1, %r4, 2;
	@%p1 bra 	$L__BB0_3;
	mov.b32 	%r165, 0;
$L__BB0_2:
	.pragma "nounroll";
	mul.wide.u32 	%rd11, %r166, 8;
	add.s64 	%rd12, %rd1, %rd11;
	ld.global.f64 	%fd14, [%rd12];
	shl.b32 	%r56, %r166, 3;
	mov.u32 	%r57, shared_x;
	add.s32 	%r58, %r57, %r56;
	st.shared.f64 	[%r58], %fd14;
	add.s32 	%r166, %r166, %r1;
	add.s32 	%r165, %r165, 1;
	xor.b32  	%r59, %r4, %r165;
	setp.ne.s32 	%p2, %r59, 2;
	@%p2 bra 	$L__BB0_2;
$L__BB0_3:
	shl.b32 	%r60, %r1, 1;
	add.s32 	%r170, %r166, %r60;
	shl.b32 	%r11, %r1, 2;
	mad.lo.s32 	%r169, %r1, 3, %r166;
	add.s32 	%r168, %r1, %r166;
	shl.b32 	%r14, %r1, 3;
	shl.b32 	%r61, %r166, 3;
	mov.u32 	%r62, shared_x;
	add.s32 	%r167, %r62, %r61;
	shl.b32 	%r16, %r1, 5;
	shl.b32 	%r17, %r1, 4;
	mul.lo.s32 	%r18, %r1, 24;
$L__BB0_4:
	mul.wide.u32 	%rd13, %r166, 8;
	add.s64 	%rd14, %rd1, %rd13;
	ld.global.f64 	%fd15, [%rd14];
	st.shared.f64 	[%r167], %fd15;
	add.s32 	%r63, %r166, %r1;
	mul.wide.u32 	%rd15, %r168, 8;
	add.s64 	%rd16, %rd1, %rd15;
	ld.global.f64 	%fd16, [%rd16];
	add.s32 	%r64, %r167, %r14;
	st.shared.f64 	[%r64], %fd16;
	add.s32 	%r65, %r63, %r1;
	mul.wide.u32 	%rd17, %r170, 8;
	add.s64 	%rd18, %rd1, %rd17;
	ld.global.f64 	%fd17, [%rd18];
	add.s32 	%r66, %r167, %r17;
	st.shared.f64 	[%r66], %fd17;
	add.s32 	%r67, %r65, %r1;
	mul.wide.u32 	%rd19, %r169, 8;
	add.s64 	%rd20, %rd1, %rd19;
	ld.global.f64 	%fd18, [%rd20];
	add.s32 	%r68, %r167, %r18;
	st.shared.f64 	[%r68], %fd18;
	add.s32 	%r166, %r67, %r1;
	add.s32 	%r170, %r170, %r11;
	add.s32 	%r169, %r169, %r11;
	add.s32 	%r168, %r168, %r11;
	add.s32 	%r167, %r167, %r16;
	setp.lt.u32 	%p3, %r166, 125000;
	@%p3 bra 	$L__BB0_4;
	bar.sync 	0;
	setp.ge.s32 	%p4, %r3, %r50;
	@%p4 bra 	$L__BB0_20;
	cvta.to.global.u64 	%rd21, %rd6;
	mul.wide.s32 	%rd22, %r3, 4;
	add.s64 	%rd23, %rd21, %rd22;
	ld.global.u32 	%r174, [%rd23];
	ld.global.u32 	%r30, [%rd23+4];
	setp.ge.s32 	%p5, %r174, %r30;
	mov.f64 	%fd116, 0d0000000000000000;
	@%p5 bra 	$L__BB0_19;
	add.s32 	%r69, %r174, 1;
	max.s32 	%r70, %r30, %r69;
	sub.s32 	%r31, %r70, %r174;
	and.b32  	%r32, %r31, 15;
	sub.s32 	%r71, %r174, %r70;
	setp.gt.u32 	%p6, %r71, -16;
	mov.f64 	%fd116, 0d0000000000000000;
	@%p6 bra 	$L__BB0_10;
	and.b32  	%r72, %r31, -16;
	neg.s32 	%r172, %r72;
	add.s64 	%rd4, %rd3, 64;
	add.s64 	%rd5, %rd2, 32;
	mov.f64 	%fd116, 0d0000000000000000;
$L__BB0_9:
	.pragma "nounroll";
	mul.wide.s32 	%rd24, %r174, 8;
	add.s64 	%rd25, %rd4, %rd24;
	mul.wide.s32 	%rd26, %r174, 4;
	add.s64 	%rd27, %rd5, %rd26;
	ld.global.f64 	%fd23, [%rd25+-64];
	ld.global.u32 	%r73, [%rd27+-32];
	shl.b32 	%r74, %r73, 3;
	add.s32 	%r76, %r62, %r74;
	ld.shared.f64 	%fd24, [%r76];
	fma.rn.f64 	%fd25, %fd23, %fd24, %fd116;
	ld.global.f64 	%fd26, [%rd25+-56];
	ld.global.u32 	%r77, [%rd27+-28];
	shl.b32 	%r78, %r77, 3;
	add.s32 	%r79, %r62, %r78;
	ld.shared.f64 	%fd27, [%r79];
	fma.rn.f64 	%fd28, %fd26, %fd27, %fd25;
	ld.global.f64 	%fd29, [%rd25+-48];
	ld.global.u32 	%r80, [%rd27+-24];
	shl.b32 	%r81, %r80, 3;
	add.s32 	%r82, %r62, %r81;
	ld.shared.f64 	%fd30, [%r82];
	fma.rn.f64 	%fd31, %fd29, %fd30, %fd28;
	ld.global.f64 	%fd32, [%rd25+-40];
	ld.global.u32 	%r83, [%rd27+-20];
	shl.b32 	%r84, %r83, 3;
	add.s32 	%r85, %r62, %r84;
	ld.shared.f64 	%fd33, [%r85];
	fma.rn.f64 	%fd34, %fd32, %fd33, %fd31;
	ld.global.f64 	%fd35, [%rd25+-32];
	ld.global.u32 	%r86, [%rd27+-16];
	shl.b32 	%r87, %r86, 3;
	add.s32 	%r88, %r62, %r87;
	ld.shared.f64 	%fd36, [%r88];
	fma.rn.f64 	%fd37, %fd35, %fd36, %fd34;
	ld.global.f64 	%fd38, [%rd25+-24];
	ld.global.u32 	%r89, [%rd27+-12];
	shl.b32 	%r90, %r89, 3;
	add.s32 	%r91, %r62, %r90;
	ld.shared.f64 	%fd39, [%r91];
	fma.rn.f64 	%fd40, %fd38, %fd39, %fd37;
	ld.global.f64 	%fd41, [%rd25+-16];
	ld.global.u32 	%r92, [%rd27+-8];
	shl.b32 	%r93, %r92, 3;
	add.s32 	%r94, %r62, %r93;
	ld.shared.f64 	%fd42, [%r94];
	fma.rn.f64 	%fd43, %fd41, %fd42, %fd40;
	ld.global.f64 	%fd44, [%rd25+-8];
	ld.global.u32 	%r95, [%rd27+-4];
	shl.b32 	%r96, %r95, 3;
	add.s32 	%r97, %r62, %r96;
	ld.shared.f64 	%fd45, [%r97];
	fma.rn.f64 	%fd46, %fd44, %fd45, %fd43;
	ld.global.f64 	%fd47, [%rd25];
	ld.global.u32 	%r98, [%rd27];
	shl.b32 	%r99, %r98, 3;
	add.s32 	%r100, %r62, %r99;
	ld.shared.f64 	%fd48, [%r100];
	fma.rn.f64 	%fd49, %fd47, %fd48, %fd46;
	ld.global.f64 	%fd50, [%rd25+8];
	ld.global.u32 	%r101, [%rd27+4];
	shl.b32 	%r102, %r101, 3;
	add.s32 	%r103, %r62, %r102;
	ld.shared.f64 	%fd51, [%r103];
	fma.rn.f64 	%fd52, %fd50, %fd51, %fd49;
	ld.global.f64 	%fd53, [%rd25+16];
	ld.global.u32 	%r104, [%rd27+8];
	shl.b32 	%r105, %r104, 3;
	add.s32 	%r106, %r62, %r105;
	ld.shared.f64 	%fd54, [%r106];
	fma.rn.f64 	%fd55, %fd53, %fd54, %fd52;
	ld.global.f64 	%fd56, [%rd25+24];
	ld.global.u32 	%r107, [%rd27+12];
	shl.b32 	%r108, %r107, 3;
	add.s32 	%r109, %r62, %r108;
	ld.shared.f64 	%fd57, [%r109];
	fma.rn.f64 	%fd58, %fd56, %fd57, %fd55;
	ld.global.f64 	%fd59, [%rd25+32];
	ld.global.u32 	%r110, [%rd27+16];
	shl.b32 	%r111, %r110, 3;
	add.s32 	%r112, %r62, %r111;
	ld.shared.f64 	%fd60, [%r112];
	fma.rn.f64 	%fd61, %fd59, %fd60, %fd58;
	ld.global.f64 	%fd62, [%rd25+40];
	ld.global.u32 	%r113, [%rd27+20];
	shl.b32 	%r114, %r113, 3;
	add.s32 	%r115, %r62, %r114;
	ld.shared.f64 	%fd63, [%r115];
	fma.rn.f64 	%fd64, %fd62, %fd63, %fd61;
	ld.global.f64 	%fd65, [%rd25+48];
	ld.global.u32 	%r116, [%rd27+24];
	shl.b32 	%r117, %r116, 3;
	add.s32 	%r118, %r62, %r117;
	ld.shared.f64 	%fd66, [%r118];
	fma.rn.f64 	%fd67, %fd65, %fd66, %fd64;
	ld.global.f64 	%fd68, [%rd25+56];
	ld.global.u32 	%r119, [%rd27+28];
	shl.b32 	%r120, %r119, 3;
	add.s32 	%r121, %r62, %r120;
	ld.shared.f64 	%fd69, [%r121];
	fma.rn.f64 	%fd116, %fd68, %fd69, %fd67;
	add.s32 	%r174, %r174, 16;
	add.s32 	%r172, %r172, 16;
	setp.ne.s32 	%p7, %r172, 0;
	@%p7 bra 	$L__BB0_9;
$L__BB0_10:
	setp.eq.s32 	%p8, %r32, 0;
	@%p8 bra 	$L__BB0_19;
	and.b32  	%r39, %r31, 7;
	setp.lt.u32 	%p9, %r32, 8;
	@%p9 bra 	$L__BB0_13;
	mul.wide.s32 	%rd28, %r174, 8;
	add.s64 	%rd29, %rd3, %rd28;
	ld.global.f64 	%fd71, [%rd29];
	mul.wide.s32 	%rd30, %r174, 4;
	add.s64 	%rd31, %rd2, %rd30;
	ld.global.u32 	%r122, [%rd31];
	shl.b32 	%r123, %r122, 3;
	add.s32 	%r125, %r62, %r123;
	ld.shared.f64 	%fd72, [%r125];
	fma.rn.f64 	%fd73, %fd71, %fd72, %fd116;
	ld.global.f64 	%fd74, [%rd29+8];
	ld.global.u32 	%r126, [%rd31+4];
	shl.b32 	%r127, %r126, 3;
	add.s32 	%r128, %r62, %r127;
	ld.shared.f64 	%fd75, [%r128];
	fma.rn.f64 	%fd76, %fd74, %fd75, %fd73;
	ld.global.f64 	%fd77, [%rd29+16];
	ld.global.u32 	%r129, [%rd31+8];
	shl.b32 	%r130, %r129, 3;
	add.s32 	%r131, %r62, %r130;
	ld.shared.f64 	%fd78, [%r131];
	fma.rn.f64 	%fd79, %fd77, %fd78, %fd76;
	ld.global.f64 	%fd80, [%rd29+24];
	ld.global.u32 	%r132, [%rd31+12];
	shl.b32 	%r133, %r132, 3;
	add.s32 	%r134, %r62, %r133;
	ld.shared.f64 	%fd81, [%r134];
	fma.rn.f64 	%fd82, %fd80, %fd81, %fd79;
	ld.global.f64 	%fd83, [%rd29+32];
	ld.global.u32 	%r135, [%rd31+16];
	shl.b32 	%r136, %r135, 3;
	add.s32 	%r137, %r62, %r136;
	ld.shared.f64 	%fd84, [%r137];
	fma.rn.f64 	%fd85, %fd83, %fd84, %fd82;
	ld.global.f64 	%fd86, [%rd29+40];
	ld.global.u32 	%r138, [%rd31+20];
	shl.b32 	%r139, %r138, 3;
	add.s32 	%r140, %r62, %r139;
	ld.shared.f64 	%fd87, [%r140];
	fma.rn.f64 	%fd88, %fd86, %fd87, %fd85;
	ld.global.f64 	%fd89, [%rd29+48];
	ld.global.u32 	%r141, [%rd31+24];
	shl.b32 	%r142, %r141, 3;
	add.s32 	%r143, %r62, %r142;
	ld.shared.f64 	%fd90, [%r143];
	fma.rn.f64 	%fd91, %fd89, %fd90, %fd88;
	ld.global.f64 	%fd92, [%rd29+56];
	ld.global.u32 	%r144, [%rd31+28];
	shl.b32 	%r145, %r144, 3;
	add.s32 	%r146, %r62, %r145;
	ld.shared.f64 	%fd93, [%r146];
	fma.rn.f64 	%fd116, %fd92, %fd93, %fd91;
	add.s32 	%r174, %r174, 8;
$L__BB0_13:
	setp.eq.s32 	%p10, %r39, 0;
	@%p10 bra 	$L__BB0_19;
	and.b32  	%r42, %r31, 3;
	setp.lt.u32 	%p11, %r39, 4;
	@%p11 bra 	$L__BB0_16;
	mul.wide.s32 	%rd32, %r174, 8;
	add.s64 	%rd33, %rd3, %rd32;
	ld.global.f64 	%fd95, [%rd33];
	mul.wide.s32 	%rd34, %r174, 4;
	add.s64 	%rd35, %rd2, %rd34;
	ld.global.u32 	%r147, [%rd35];
	shl.b32 	%r148, %r147, 3;
	add.s32 	%r150, %r62, %r148;
	ld.shared.f64 	%fd96, [%r150];
	fma.rn.f64 	%fd97, %fd95, %fd96, %fd116;
	ld.global.f64 	%fd98, [%rd33+8];
	ld.global.u32 	%r151, [%rd35+4];
	shl.b32 	%r152, %r151, 3;
	add.s32 	%r153, %r62, %r152;
	ld.shared.f64 	%fd99, [%r153];
	fma.rn.f64 	%fd100, %fd98, %fd99, %fd97;
	ld.global.f64 	%fd101, [%rd33+16];
	ld.global.u32 	%r154, [%rd35+8];
	shl.b32 	%r155, %r154, 3;
	add.s32 	%r156, %r62, %r155;
	ld.shared.f64 	%fd102, [%r156];
	fma.rn.f64 	%fd103, %fd101, %fd102, %fd100;
	ld.global.f64 	%fd104, [%rd33+24];
	ld.global.u32 	%r157, [%rd35+12];
	shl.b32 	%r158, %r157, 3;
	add.s32 	%r159, %r62, %r158;
	ld.shared.f64 	%fd105, [%r159];
	fma.rn.f64 	%fd116, %fd104, %fd105, %fd103;
	add.s32 	%r174, %r174, 4;
$L__BB0_16:
	setp.eq.s32 	%p12, %r42, 0;
	@%p12 bra 	$L__BB0_19;
	neg.s32 	%r177, %r42;
$L__BB0_18:
	.pragma "nounroll";
	mul.wide.s32 	%rd36, %r174, 4;
	add.s64 	%rd37, %rd2, %rd36;
	mul.wide.s32 	%rd38, %r174, 8;
	add.s64 	%rd39, %rd3, %rd38;
	ld.global.f64 	%fd106, [%rd39];
	ld.global.u32 	%r160, [%rd37];
	shl.b32 	%r161, %r160, 3;
	add.s32 	%r163, %r62, %r161;
	ld.shared.f64 	%fd107, [%r163];
	fma.rn.f64 	%fd116, %fd106, %fd107, %fd116;
	add.s32 	%r174, %r174, 1;
	add.s32 	%r177, %r177, 1;
	setp.ne.s32 	%p13, %r177, 0;
	@%p13 bra 	$L__BB0_18;
$L__BB0_19:
	cvta.to.global.u64 	%rd40, %rd7;
	mul.wide.s32 	%rd41, %r3, 8;
	add.s64 	%rd42, %rd40, %rd41;
	st.global.f64 	[%rd42], %fd116;
$L__BB0_20:
	ret;

}


// ===== COMPILED SASS (sm_100) =====

	.target	sm_100

	.elftype	@"ET_EXEC"


//--------------------- .note.nv.tkinfo           --------------------------
	.section	.note.nv.tkinfo,"",@"SHT_NOTE"
	.sectionflags	@"SHF_NOTE_NV_TKINFO"
	.tkinfo
        /*0018*/ 	.word	0x00000002
        /*0030*/ 	.string	""
        /*0030*/ 	.string	"ptxas"
        /*0030*/ 	.string	"Cuda compilation tools, release 13.0, V13.0.88"
        /*0030*/ 	.string	"Build cuda_13.0.r13.0/compiler.36424714_0"
        /*0030*/ 	.string	"-arch sm_100 -m 64 "



//--------------------- .note.nv.cuinfo           --------------------------
	.section	.note.nv.cuinfo,"",@"SHT_NOTE"
	.sectionflags	@"SHF_NOTE_NV_CUINFO"
        /*0018*/ 	.short	0x0002
        /*001a*/ 	.short	0x0064
        /*001c*/ 	.short	0x0082
	.zero		2


//--------------------- .nv.info                  --------------------------
	.section	.nv.info,"",@"SHT_CUDA_INFO"
	.align	4


	//----- nvinfo : EIATTR_REGCOUNT
	.align		4
        /*0000*/ 	.byte	0x04, 0x2f
        /*0002*/ 	.short	(.L_1 - .L_0)
	.align		4
.L_0:
        /*0004*/ 	.word	index@(_Z11spmv_kernelPKdPKiS2_S0_Pdi)
        /*0008*/ 	.word	0x00000020


	//----- nvinfo : EIATTR_FRAME_SIZE
	.align		4
.L_1:
        /*000c*/ 	.byte	0x04, 0x11
        /*000e*/ 	.short	(.L_3 - .L_2)
	.align		4
.L_2:
        /*0010*/ 	.word	index@(_Z11spmv_kernelPKdPKiS2_S0_Pdi)
        /*0014*/ 	.word	0x00000000


	//----- nvinfo : EIATTR_MIN_STACK_SIZE
	.align		4
.L_3:
        /*0018*/ 	.byte	0x04, 0x12
        /*001a*/ 	.short	(.L_5 - .L_4)
	.align		4
.L_4:
        /*001c*/ 	.word	index@(_Z11spmv_kernelPKdPKiS2_S0_Pdi)
        /*0020*/ 	.word	0x00000000
.L_5:


//--------------------- .nv.compat                --------------------------
	.section	.nv.compat,"",@"SHT_CUDA_COMPAT_INFO"
	.align	4
        /*0000*/ 	.byte	0x02, 0x09, 0x00, 0x00, 0x02, 0x02, 0x01, 0x00, 0x02, 0x05, 0x05, 0x00, 0x03, 0x07, 0x01, 0x01
        /*0010*/ 	.byte	0x02, 0x03, 0x00, 0x00, 0x02, 0x06, 0x01, 0x00, 0x04, 0x0b, 0x08, 0x00, 0x01, 0x00, 0x00, 0x00
        /*0020*/ 	.byte	0x00, 0x00, 0x00, 0x00


//--------------------- .nv.info._Z11spmv_kernelPKdPKiS2_S0_Pdi --------------------------
	.section	.nv.info._Z11spmv_kernelPKdPKiS2_S0_Pdi,"",@"SHT_CUDA_INFO"
	.sectionflags	@""
	.align	4


	//----- nvinfo : EIATTR_CUDA_API_VERSION
	.align		4
        /*0000*/ 	.byte	0x04, 0x37
        /*0002*/ 	.short	(.L_7 - .L_6)
.L_6:
        /*0004*/ 	.word	0x00000082


	//----- nvinfo : EIATTR_KPARAM_INFO
	.align		4
.L_7:
        /*0008*/ 	.byte	0x04, 0x17
        /*000a*/ 	.short	(.L_9 - .L_8)
.L_8:
        /*000c*/ 	.word	0x00000000
        /*0010*/ 	.short	0x0005
        /*0012*/ 	.short	0x0028
        /*0014*/ 	.byte	0x00, 0xf0, 0x11, 0x00


	//----- nvinfo : EIATTR_KPARAM_INFO
	.align		4
.L_9:
        /*0018*/ 	.byte	0x04, 0x17
        /*001a*/ 	.short	(.L_11 - .L_10)
.L_10:
        /*001c*/ 	.word	0x00000000
        /*0020*/ 	.short	0x0004
        /*0022*/ 	.short	0x0020
        /*0024*/ 	.byte	0x00, 0xf5, 0x21, 0x00


	//----- nvinfo : EIATTR_KPARAM_INFO
	.align		4
.L_11:
        /*0028*/ 	.byte	0x04, 0x17
        /*002a*/ 	.short	(.L_13 - .L_12)
.L_12:
        /*002c*/ 	.word	0x00000000
        /*0030*/ 	.short	0x0003
        /*0032*/ 	.short	0x0018
        /*0034*/ 	.byte	0x00, 0xf5, 0x21, 0x00


	//----- nvinfo : EIATTR_KPARAM_INFO
	.align		4
.L_13:
        /*0038*/ 	.byte	0x04, 0x17
        /*003a*/ 	.short	(.L_15 - .L_14)
.L_14:
        /*003c*/ 	.word	0x00000000
        /*0040*/ 	.short	0x0002
        /*0042*/ 	.short	0x0010
        /*0044*/ 	.byte	0x00, 0xf5, 0x21, 0x00


	//----- nvinfo : EIATTR_KPARAM_INFO
	.align		4
.L_15:
        /*0048*/ 	.byte	0x04, 0x17
        /*004a*/ 	.short	(.L_17 - .L_16)
.L_16:
        /*004c*/ 	.word	0x00000000
        /*0050*/ 	.short	0x0001
        /*0052*/ 	.short	0x0008
        /*0054*/ 	.byte	0x00, 0xf5, 0x21, 0x00


	//----- nvinfo : EIATTR_KPARAM_INFO
	.align		4
.L_17:
        /*0058*/ 	.byte	0x04, 0x17
        /*005a*/ 	.short	(.L_19 - .L_18)
.L_18:
        /*005c*/ 	.word	0x00000000
        /*0060*/ 	.short	0x0000
        /*0062*/ 	.short	0x0000
        /*0064*/ 	.byte	0x00, 0xf5, 0x21, 0x00


	//----- nvinfo : EIATTR_SPARSE_MMA_MASK
	.align		4
.L_19:
        /*0068*/ 	.byte	0x03, 0x50
        /*006a*/ 	.short	0x0000


	//----- nvinfo : EIATTR_MAXREG_COUNT
	.align		4
        /*006c*/ 	.byte	0x03, 0x1b
        /*006e*/ 	.short	0x00ff


	//----- nvinfo : EIATTR_NUM_BARRIERS
	.align		4
        /*0070*/ 	.byte	0x02, 0x4c
        /*0072*/ 	.byte	0x01
	.zero		1


	//----- nvinfo : EIATTR_MERCURY_ISA_VERSION
	.align		4
        /*0074*/ 	.byte	0x03, 0x5f
        /*0076*/ 	.short	0x0101


	//----- nvinfo : EIATTR_VRC_CTA_INIT_COUNT
	.align		4
        /*0078*/ 	.byte	0x02, 0x4a
	.zero		1
	.zero		1


	//----- nvinfo : EIATTR_EXIT_INSTR_OFFSETS
	.align		4
        /*007c*/ 	.byte	0x04, 0x1c
        /*007e*/ 	.short	(.L_21 - .L_20)


	//   ....[0]....
.L_20:
        /*0080*/ 	.word	0x00000500


	//   ....[1]....
        /*0084*/ 	.word	0x000012a0


	//----- nvinfo : EIATTR_CRS_STACK_SIZE
	.align		4
.L_21:
        /*0088*/ 	.byte	0x04, 0x1e
        /*008a*/ 	.short	(.L_23 - .L_22)
.L_22:
        /*008c*/ 	.word	0x00000000


	//----- nvinfo : EIATTR_CBANK_PARAM_SIZE
	.align		4
.L_23:
        /*0090*/ 	.byte	0x03, 0x19
        /*0092*/ 	.short	0x002c


	//----- nvinfo : EIATTR_PARAM_CBANK
	.align		4
        /*0094*/ 	.byte	0x04, 0x0a
        /*0096*/ 	.short	(.L_25 - .L_24)
	.align		4
.L_24:
        /*0098*/ 	.word	index@(.nv.constant0._Z11spmv_kernelPKdPKiS2_S0_Pdi)
        /*009c*/ 	.short	0x0380
        /*009e*/ 	.short	0x002c


	//----- nvinfo : EIATTR_SW_WAR
	.align		4
.L_25:
        /*00a0*/ 	.byte	0x04, 0x36
        /*00a2*/ 	.short	(.L_27 - .L_26)
.L_26:
        /*00a4*/ 	.word	0x00000008
.L_27:


//--------------------- .nv.callgraph             --------------------------
	.section	.nv.callgraph,"",@"SHT_CUDA_CALLGRAPH"
	.align	4
	.sectionentsize	8
	.align		4
        /*0000*/ 	.word	0x00000000
	.align		4
        /*0004*/ 	.word	0xffffffff
	.align		4
        /*0008*/ 	.word	0x00000000
	.align		4
        /*000c*/ 	.word	0xfffffffe
	.align		4
        /*0010*/ 	.word	0x00000000
	.align		4
        /*0014*/ 	.word	0xfffffffd
	.align		4
        /*0018*/ 	.word	0x00000000
	.align		4
        /*001c*/ 	.word	0xfffffffc


//--------------------- .text._Z11spmv_kernelPKdPKiS2_S0_Pdi --------------------------
	.section	.text._Z11spmv_kernelPKdPKiS2_S0_Pdi,"ax",@progbits
	.align	128
        .global         _Z11spmv_kernelPKdPKiS2_S0_Pdi
        .type           _Z11spmv_kernelPKdPKiS2_S0_Pdi,@function
        .size           _Z11spmv_kernelPKdPKiS2_S0_Pdi,(.L_x_16 - _Z11spmv_kernelPKdPKiS2_S0_Pdi)
        .other          _Z11spmv_kernelPKdPKiS2_S0_Pdi,@"STO_CUDA_ENTRY STV_DEFAULT"
_Z11spmv_kernelPKdPKiS2_S0_Pdi:
.text._Z11spmv_kernelPKdPKiS2_S0_Pdi:
[----:B------:R-:W-:Y:S08]  /*0000*/  LDC R1, c[0x0][0x37c] ;  /* 0x0000df00ff017b82 */ /* 0x000ff00000000800 */
[----:B------:R-:W0:Y:S01]  /*0010*/  LDC R2, c[0x0][0x360] ;  /* 0x0000d800ff027b82 */ /* 0x000e220000000800 */
[----:B------:R-:W1:Y:S01]  /*0020*/  S2R R3, SR_TID.X ;  /* 0x0000000000037919 */ /* 0x000e620000002100 */
[----:B------:R-:W2:Y:S01]  /*0030*/  LDCU.64 UR6, c[0x0][0x358] ;  /* 0x00006b00ff0677ac */ /* 0x000ea20008000a00 */
[----:B------:R-:W-:Y:S05]  /*0040*/  BSSY.RECONVERGENT B0, `(.L_x_0) ;  /* 0x0000027000007945 */ /* 0x000fea0003800200 */
[----:B------:R-:W3:Y:S01]  /*0050*/  S2UR UR4, SR_CTAID.X ;  /* 0x00000000000479c3 */ /* 0x000ee20000002500 */
[----:B0-----:R-:W0:Y:S01]  /*0060*/  I2F.U32.RP R0, R2 ;  /* 0x0000000200007306 */ /* 0x001e220000209000 */
[----:B------:R-:W-:-:S07]  /*0070*/  ISETP.NE.U32.AND P2, PT, R2, RZ, PT ;  /* 0x000000ff0200720c */ /* 0x000fce0003f45070 */
[----:B0-----:R-:W0:Y:S02]  /*0080*/  MUFU.RCP R0, R0 ;  /* 0x0000000000007308 */ /* 0x001e240000001000 */
[----:B0-----:R-:W-:-:S06]  /*0090*/  VIADD R4, R0, 0xffffffe ;  /* 0x0ffffffe00047836 */ /* 0x001fcc0000000000 */
[----:B------:R0:W4:Y:S02]  /*00a0*/  F2I.FTZ.U32.TRUNC.NTZ R5, R4 ;  /* 0x0000000400057305 */ /* 0x000124000021f000 */
[----:B0-----:R-:W-:Y:S02]  /*00b0*/  IMAD.MOV.U32 R4, RZ, RZ, RZ ;  /* 0x000000ffff047224 */ /* 0x001fe400078e00ff */
[----:B----4-:R-:W-:-:S04]  /*00c0*/  IMAD.MOV R7, RZ, RZ, -R5 ;  /* 0x000000ffff077224 */ /* 0x010fc800078e0a05 */
[----:B------:R-:W-:-:S04]  /*00d0*/  IMAD R7, R7, R2, RZ ;  /* 0x0000000207077224 */ /* 0x000fc800078e02ff */
[----:B------:R-:W-:Y:S01]  /*00e0*/  IMAD.HI.U32 R6, R5, R7, R4 ;  /* 0x0000000705067227 */ /* 0x000fe200078e0004 */
[----:B-1----:R-:W-:-:S05]  /*00f0*/  IADD3 R5, PT, PT, -R3, 0x1e847, -R2 ;  /* 0x0001e84703057810 */ /* 0x002fca0007ffe902 */
[----:B------:R-:W-:-:S04]  /*0100*/  IMAD.HI.U32 R6, R6, R5, RZ ;  /* 0x0000000506067227 */ /* 0x000fc800078e00ff */
[----:B------:R-:W-:-:S04]  /*0110*/  IMAD.MOV R0, RZ, RZ, -R6 ;  /* 0x000000ffff007224 */ /* 0x000fc800078e0a06 */
[C---:B------:R-:W-:Y:S02]  /*0120*/  IMAD R5, R2.reuse, R0, R5 ;  /* 0x0000000002057224 */ /* 0x040fe400078e0205 */
[----:B---3--:R-:W-:-:S03]  /*0130*/  IMAD R0, R2, UR4, R3 ;  /* 0x0000000402007c24 */ /* 0x008fc6000f8e0203 */
[----:B------:R-:W-:-:S13]  /*0140*/  ISETP.GE.U32.AND P0, PT, R5, R2, PT ;  /* 0x000000020500720c */ /* 0x000fda0003f06070 */
[----:B------:R-:W-:Y:S02]  /*0150*/  @P0 IMAD.IADD R5, R5, 0x1, -R2 ;  /* 0x0000000105050824 */ /* 0x000fe400078e0a02 */
[----:B------:R-:W-:-:S03]  /*0160*/  @P0 VIADD R6, R6, 0x1 ;  /* 0x0000000106060836 */ /* 0x000fc60000000000 */
[----:B------:R-:W-:-:S13]  /*0170*/  ISETP.GE.U32.AND P1, PT, R5, R2, PT ;  /* 0x000000020500720c */ /* 0x000fda0003f26070 */
[----:B------:R-:W-:Y:S01]  /*0180*/  @P1 VIADD R6, R6, 0x1 ;  /* 0x0000000106061836 */ /* 0x000fe20000000000 */
[----:B------:R-:W-:-:S04]  /*0190*/  @!P2 LOP3.LUT R6, RZ, R2, RZ, 0x33, !PT ;  /* 0x00000002ff06a212 */ /* 0x000fc800078e33ff */
[----:B------:R-:W-:-:S04]  /*01a0*/  LOP3.LUT R8, R6, 0x3, RZ, 0xc0, !PT ;  /* 0x0000000306087812 */ /* 0x000fc800078ec0ff */
[----:B------:R-:W-:-:S13]  /*01b0*/  ISETP.NE.AND P0, PT, R8, 0x2, PT ;  /* 0x000000020800780c */ /* 0x000fda0003f05270 */
[----:B--2---:R-:W-:Y:S05]  /*01c0*/  @!P0 BRA `(.L_x_1) ;  /* 0x0000000000388947 */ /* 0x004fea0003800000 */
[----:B------:R-:W0:Y:S01]  /*01d0*/  S2R R5, SR_CgaCtaId ;  /* 0x0000000000057919 */ /* 0x000e220000008800 */
[----:B------:R-:W1:Y:S01]  /*01e0*/  LDC.64 R6, c[0x0][0x398] ;  /* 0x0000e600ff067b82 */ /* 0x000e620000000a00 */
[----:B------:R-:W-:Y:S01]  /*01f0*/  MOV R4, 0x400 ;  /* 0x0000040000047802 */ /* 0x000fe20000000f00 */
[----:B------:R-:W-:-:S03]  /*0200*/  IMAD.MOV.U32 R9, RZ, RZ, RZ ;  /* 0x000000ffff097224 */ /* 0x000fc600078e00ff */
[----:B0-----:R-:W-:-:S07]  /*0210*/  LEA R10, R5, R4, 0x18 ;  /* 0x00000004050a7211 */ /* 0x001fce00078ec0ff */
.L_x_2:
[----:B01----:R-:W-:-:S06]  /*0220*/  IMAD.WIDE.U32 R4, R3, 0x8, R6 ;  /* 0x0000000803047825 */ /* 0x003fcc00078e0006 */
[----:B------:R-:W2:Y:S01]  /*0230*/  LDG.E.64 R4, desc[UR6][R4.64] ;  /* 0x0000000604047981 */ /* 0x000ea2000c1e1b00 */
[----:B------:R-:W-:Y:S02]  /*0240*/  IMAD R11, R3, 0x8, R10 ;  /* 0x00000008030b7824 */ /* 0x000fe400078e020a */
[----:B------:R-:W-:Y:S02]  /*0250*/  VIADD R9, R9, 0x1 ;  /* 0x0000000109097836 */ /* 0x000fe40000000000 */
[----:B------:R-:W-:-:S03]  /*0260*/  IMAD.IADD R3, R2, 0x1, R3 ;  /* 0x0000000102037824 */ /* 0x000fc600078e0203 */
[----:B------:R-:W-:-:S04]  /*0270*/  LOP3.LUT R12, R8, R9, RZ, 0x3c, !PT ;  /* 0x00000009080c7212 */ /* 0x000fc800078e3cff */
[----:B------:R-:W-:Y:S01]  /*0280*/  ISETP.NE.AND P0, PT, R12, 0x2, PT ;  /* 0x000000020c00780c */ /* 0x000fe20003f05270 */
[----:B--2---:R0:W-:-:S12]  /*0290*/  STS.64 [R11], R4 ;  /* 0x000000040b007388 */ /* 0x0041d80000000a00 */
[----:B------:R-:W-:Y:S05]  /*02a0*/  @P0 BRA `(.L_x_2) ;  /* 0xfffffffc00dc0947 */ /* 0x000fea000383ffff */
.L_x_1:
[----:B------:R-:W-:Y:S05]  /*02b0*/  BSYNC.RECONVERGENT B0 ;  /* 0x0000000000007941 */ /* 0x000fea0003800200 */
.L_x_0:
[----:B------:R-:W1:Y:S01]  /*02c0*/  S2UR UR5, SR_CgaCtaId ;  /* 0x00000000000579c3 */ /* 0x000e620000008800 */
[----:B------:R-:W-:Y:S01]  /*02d0*/  UMOV UR4, 0x400 ;  /* 0x0000040000047882 */ /* 0x000fe20000000000 */
[----:B------:R-:W-:Y:S01]  /*02e0*/  BSSY.RECONVERGENT B0, `(.L_x_3) ;  /* 0x000001e000007945 */ /* 0x000fe20003800200 */
[C-C-:B------:R-:W-:Y:S02]  /*02f0*/  IMAD R15, R2.reuse, 0x2, R3.reuse ;  /* 0x00000002020f7824 */ /* 0x140fe400078e0203 */
[----:B------:R-:W-:Y:S02]  /*0300*/  IMAD R17, R2, 0x3, R3 ;  /* 0x0000000302117824 */ /* 0x000fe400078e0203 */
[----:B------:R-:W-:Y:S01]  /*0310*/  IMAD.IADD R19, R3, 0x1, R2 ;  /* 0x0000000103137824 */ /* 0x000fe200078e0202 */
[----:B0-----:R-:W0:Y:S01]  /*0320*/  LDC.64 R4, c[0x0][0x398] ;  /* 0x0000e600ff047b82 */ /* 0x001e220000000a00 */
[----:B-1----:R-:W-:-:S06]  /*0330*/  ULEA UR4, UR5, UR4, 0x18 ;  /* 0x0000000405047291 */ /* 0x002fcc000f8ec0ff */
[----:B------:R-:W-:-:S07]  /*0340*/  LEA R21, R3, UR4, 0x3 ;  /* 0x0000000403157c11 */ /* 0x000fce000f8e18ff */
.L_x_4:
[----:B0-----:R-:W-:-:S04]  /*0350*/  IMAD.WIDE.U32 R8, R3, 0x8, R4 ;  /* 0x0000000803087825 */ /* 0x001fc800078e0004 */
[--C-:B-1----:R-:W-:Y:S02]  /*0360*/  IMAD.WIDE.U32 R10, R19, 0x8, R4.reuse ;  /* 0x00000008130a7825 */ /* 0x102fe400078e0004 */
[----:B------:R-:W2:Y:S02]  /*0370*/  LDG.E.64 R8, desc[UR6][R8.64] ;  /* 0x0000000608087981 */ /* 0x000ea4000c1e1b00 */
[--C-:B------:R-:W-:Y:S02]  /*0380*/  IMAD.WIDE.U32 R12, R15, 0x8, R4.reuse ;  /* 0x000000080f0c7825 */ /* 0x100fe400078e0004 */
[----:B------:R-:W3:Y:S02]  /*0390*/  LDG.E.64 R10, desc[UR6][R10.64] ;  /* 0x000000060a0a7981 */ /* 0x000ee4000c1e1b00 */
[----:B------:R-:W-:Y:S02]  /*03a0*/  IMAD.WIDE.U32 R6, R17, 0x8, R4 ;  /* 0x0000000811067825 */ /* 0x000fe400078e0004 */
[----:B------:R-:W4:Y:S04]  /*03b0*/  LDG.E.64 R12, desc[UR6][R12.64] ;  /* 0x000000060c0c7981 */ /* 0x000f28000c1e1b00 */
[----:B------:R-:W5:Y:S01]  /*03c0*/  LDG.E.64 R6, desc[UR6][R6.64] ;  /* 0x0000000606067981 */ /* 0x000f62000c1e1b00 */
[----:B------:R-:W-:-:S02]  /*03d0*/  IMAD R23, R2, 0x8, R21 ;  /* 0x0000000802177824 */ /* 0x000fc400078e0215 */
[C-C-:B------:R-:W-:Y:S02]  /*03e0*/  IMAD R25, R2.reuse, 0x10, R21.reuse ;  /* 0x0000001002197824 */ /* 0x140fe400078e0215 */
[C---:B------:R-:W-:Y:S01]  /*03f0*/  IMAD R27, R2.reuse, 0x18, R21 ;  /* 0x00000018021b7824 */ /* 0x040fe200078e0215 */
[----:B------:R-:W-:-:S04]  /*0400*/  IADD3 R3, PT, PT, R2, R3, R2 ;  /* 0x0000000302037210 */ /* 0x000fc80007ffe002 */
[----:B------:R-:W-:-:S04]  /*0410*/  IADD3 R3, PT, PT, R2, R3, R2 ;  /* 0x0000000302037210 */ /* 0x000fc80007ffe002 */
[----:B------:R-:W-:Y:S01]  /*0420*/  ISETP.GE.U32.AND P0, PT, R3, 0x1e848, PT ;  /* 0x0001e8480300780c */ /* 0x000fe20003f06070 */
[C---:B------:R-:W-:Y:S02]  /*0430*/  IMAD R15, R2.reuse, 0x4, R15 ;  /* 0x00000004020f7824 */ /* 0x040fe400078e020f */
[C---:B------:R-:W-:Y:S02]  /*0440*/  IMAD R17, R2.reuse, 0x4, R17 ;  /* 0x0000000402117824 */ /* 0x040fe400078e0211 */
[C---:B------:R-:W-:Y:S01]  /*0450*/  IMAD R19, R2.reuse, 0x4, R19 ;  /* 0x0000000402137824 */ /* 0x040fe200078e0213 */
[----:B--2---:R0:W-:Y:S04]  /*0460*/  STS.64 [R21], R8 ;  /* 0x0000000815007388 */ /* 0x0041e80000000a00 */
[----:B---3--:R1:W-:Y:S04]  /*0470*/  STS.64 [R23], R10 ;  /* 0x0000000a17007388 */ /* 0x0083e80000000a00 */
[----:B----4-:R1:W-:Y:S04]  /*0480*/  STS.64 [R25], R12 ;  /* 0x0000000c19007388 */ /* 0x0103e80000000a00 */
[----:B-----5:R1:W-:Y:S01]  /*0490*/  STS.64 [R27], R6 ;  /* 0x000000061b007388 */ /* 0x0203e20000000a00 */
[----:B0-----:R-:W-:Y:S01]  /*04a0*/  IMAD R21, R2, 0x20, R21 ;  /* 0x0000002002157824 */ /* 0x001fe200078e0215 */
[----:B------:R-:W-:Y:S06]  /*04b0*/  @!P0 BRA `(.L_x_4) ;  /* 0xfffffffc00a48947 */ /* 0x000fec000383ffff */
[----:B------:R-:W-:Y:S05]  /*04c0*/  BSYNC.RECONVERGENT B0 ;  /* 0x0000000000007941 */ /* 0x000fea0003800200 */
.L_x_3:
[----:B------:R-:W0:Y:S01]  /*04d0*/  LDCU UR5, c[0x0][0x3a8] ;  /* 0x00007500ff0577ac */ /* 0x000e220008000800 */
[----:B------:R-:W-:Y:S01]  /*04e0*/  BAR.SYNC.DEFER_BLOCKING 0x0 ;  /* 0x0000000000007b1d */ /* 0x000fe20000010000 */
[----:B0-----:R-:W-:-:S13]  /*04f0*/  ISETP.GE.AND P0, PT, R0, UR5, PT ;  /* 0x0000000500007c0c */ /* 0x001fda000bf06270 */
[----:B------:R-:W-:Y:S05]  /*0500*/  @P0 EXIT ;  /* 0x000000000000094d */ /* 0x000fea0003800000 */
[----:B------:R-:W0:Y:S02]  /*0510*/  LDC.64 R2, c[0x0][0x390] ;  /* 0x0000e400ff027b82 */ /* 0x000e240000000a00 */
[----:B0-----:R-:W-:-:S05]  /*0520*/  IMAD.WIDE R2, R0, 0x4, R2 ;  /* 0x0000000400027825 */ /* 0x001fca00078e0202 */
[----:B------:R-:W2:Y:S04]  /*0530*/  LDG.E R4, desc[UR6][R2.64] ;  /* 0x0000000602047981 */ /* 0x000ea8000c1e1900 */
[----:B------:R-:W2:Y:S01]  /*0540*/  LDG.E R5, desc[UR6][R2.64+0x4] ;  /* 0x0000040602057981 */ /* 0x000ea2000c1e1900 */
[----:B------:R-:W-:Y:S01]  /*0550*/  BSSY.RECONVERGENT B0, `(.L_x_5) ;  /* 0x00000d1000007945 */ /* 0x000fe20003800200 */
[----:B------:R-:W-:Y:S02]  /*0560*/  CS2R R20, SRZ ;  /* 0x0000000000147805 */ /* 0x000fe4000001ff00 */
[----:B--2---:R-:W-:-:S13]  /*0570*/  ISETP.GE.AND P0, PT, R4, R5, PT ;  /* 0x000000050400720c */ /* 0x004fda0003f06270 */
[----:B------:R-:W-:Y:S05]  /*0580*/  @P0 BRA `(.L_x_6) ;  /* 0x0000000c00340947 */ /* 0x000fea0003800000 */
[----:B------:R-:W-:Y:S01]  /*0590*/  IMAD.MOV.U32 R2, RZ, RZ, R4 ;  /* 0x000000ffff027224 */ /* 0x000fe200078e0004 */
[----:B------:R-:W-:Y:S01]  /*05a0*/  BSSY.RECONVERGENT B1, `(.L_x_7) ;  /* 0x0000068000017945 */ /* 0x000fe20003800200 */
[----:B------:R-:W-:-:S03]  /*05b0*/  CS2R R20, SRZ ;  /* 0x0000000000147805 */ /* 0x000fc6000001ff00 */
[----:B------:R-:W-:-:S05]  /*05c0*/  VIADDMNMX R5, R2, 0x1, R5, !PT ;  /* 0x0000000102057846 */ /* 0x000fca0007800105 */
[----:B------:R-:W-:Y:S02]  /*05d0*/  IMAD.IADD R3, R2, 0x1, -R5 ;  /* 0x0000000102037824 */ /* 0x000fe400078e0a05 */
[----:B------:R-:W-:-:S03]  /*05e0*/  IMAD.IADD R4, R5, 0x1, -R2 ;  /* 0x0000000105047824 */ /* 0x000fc600078e0a02 */
[----:B------:R-:W-:Y:S02]  /*05f0*/  ISETP.GT.U32.AND P1, PT, R3, -0x10, PT ;  /* 0xfffffff00300780c */ /* 0x000fe40003f24070 */
[----:B------:R-:W-:-:S04]  /*0600*/  LOP3.LUT R5, R4, 0xf, RZ, 0xc0, !PT ;  /* 0x0000000f04057812 */ /* 0x000fc800078ec0ff */
[----:B------:R-:W-:-:S07]  /*0610*/  ISETP.NE.AND P0, PT, R5, RZ, PT ;  /* 0x000000ff0500720c */ /* 0x000fce0003f05270 */
[----:B------:R-:W-:Y:S06]  /*0620*/  @P1 BRA `(.L_x_8) ;  /* 0x00000004007c1947 */ /* 0x000fec0003800000 */
[----:B-1----:R-:W0:Y:S01]  /*0630*/  LDC.64 R6, c[0x0][0x380] ;  /* 0x0000e000ff067b82 */ /* 0x002e220000000a00 */
[----:B------:R-:W-:Y:S02]  /*0640*/  LOP3.LUT R3, R4, 0xfffffff0, RZ, 0xc0, !PT ;  /* 0xfffffff004037812 */ /* 0x000fe400078ec0ff */
[----:B------:R-:W-:-:S03]  /*0650*/  CS2R R20, SRZ ;  /* 0x0000000000147805 */ /* 0x000fc6000001ff00 */
[----:B------:R-:W-:Y:S02]  /*0660*/  IMAD.MOV R3, RZ, RZ, -R3 ;  /* 0x000000ffff037224 */ /* 0x000fe400078e0a03 */
[----:B------:R-:W1:Y:S01]  /*0670*/  LDC.64 R8, c[0x0][0x388] ;  /* 0x0000e200ff087b82 */ /* 0x000e620000000a00 */
[----:B0-----:R-:W-:-:S05]  /*0680*/  IADD3 R6, P1, PT, R6, 0x40, RZ ;  /* 0x0000004006067810 */ /* 0x001fca0007f3e0ff */
[----:B------:R-:W-:Y:S01]  /*0690*/  IMAD.X R7, RZ, RZ, R7, P1 ;  /* 0x000000ffff077224 */ /* 0x000fe200008e0607 */
[----:B-1----:R-:W-:-:S05]  /*06a0*/  IADD3 R8, P2, PT, R8, 0x20, RZ ;  /* 0x0000002008087810 */ /* 0x002fca0007f5e0ff */
[----:B------:R-:W-:-:S08]  /*06b0*/  IMAD.X R9, RZ, RZ, R9, P2 ;  /* 0x000000ffff097224 */ /* 0x000fd000010e0609 */
.L_x_9:
[----:B------:R-:W-:-:S05]  /*06c0*/  IMAD.WIDE R12, R2, 0x4, R8 ;  /* 0x00000004020c7825 */ /* 0x000fca00078e0208 */
[----:B------:R-:W2:Y:S01]  /*06d0*/  LDG.E R22, desc[UR6][R12.64+-0x20] ;  /* 0xffffe0060c167981 */ /* 0x000ea2000c1e1900 */
[----:B------:R-:W-:-:S03]  /*06e0*/  IMAD.WIDE R10, R2, 0x8, R6 ;  /* 0x00000008020a7825 */ /* 0x000fc600078e0206 */
[----:B------:R-:W3:Y:S04]  /*06f0*/  LDG.E R24, desc[UR6][R12.64+-0x1c] ;  /* 0xffffe4060c187981 */ /* 0x000ee8000c1e1900 */
[----:B------:R-:W4:Y:S04]  /*0700*/  LDG.E.64 R14, desc[UR6][R10.64+-0x40] ;  /* 0xffffc0060a0e7981 */ /* 0x000f28000c1e1b00 */
[----:B------:R-:W5:Y:S04]  /*0710*/  LDG.E R26, desc[UR6][R12.64+-0x18] ;  /* 0xffffe8060c1a7981 */ /* 0x000f68000c1e1900 */
[----:B------:R-:W5:Y:S04]  /*0720*/  LDG.E.64 R16, desc[UR6][R10.64+-0x38] ;  /* 0xffffc8060a107981 */ /* 0x000f68000c1e1b00 */
[----:B------:R-:W5:Y:S04]  /*0730*/  LDG.E.64 R18, desc[UR6][R10.64+-0x30] ;  /* 0xffffd0060a127981 */ /* 0x000f68000c1e1b00 */
[----:B------:R-:W5:Y:S01]  /*0740*/  LDG.E R25, desc[UR6][R12.64+-0x14] ;  /* 0xffffec060c197981 */ /* 0x000f62000c1e1900 */
[----:B--2---:R-:W-:-:S05]  /*0750*/  LEA R27, R22, UR4, 0x3 ;  /* 0x00000004161b7c11 */ /* 0x004fca000f8e18ff */
[----:B------:R-:W4:Y:S01]  /*0760*/  LDS.64 R22, [R27] ;  /* 0x000000001b167984 */ /* 0x000f220000000a00 */
[----:B---3--:R-:W-:-:S03]  /*0770*/  LEA R28, R24, UR4, 0x3 ;  /* 0x00000004181c7c11 */ /* 0x008fc6000f8e18ff */
[----:B------:R-:W2:Y:S01]  /*0780*/  LDG.E R24, desc[UR6][R12.64+-0x10] ;  /* 0xfffff0060c187981 */ /* 0x000ea2000c1e1900 */
[----:B----4-:R-:W-:-:S03]  /*0790*/  DFMA R22, R14, R22, R20 ;  /* 0x000000160e16722b */ /* 0x010fc60000000014 */
[----:B------:R-:W3:Y:S04]  /*07a0*/  LDG.E.64 R14, desc[UR6][R10.64+-0x28] ;  /* 0xffffd8060a0e7981 */ /* 0x000ee8000c1e1b00 */
[----:B------:R-:W0:Y:S01]  /*07b0*/  LDS.64 R20, [R28] ;  /* 0x000000001c147984 */ /* 0x000e220000000a00 */
[----:B-----5:R-:W-:-:S03]  /*07c0*/  LEA R29, R26, UR4, 0x3 ;  /* 0x000000041a1d7c11 */ /* 0x020fc6000f8e18ff */
[----:B------:R-:W4:Y:S01]  /*07d0*/  LDG.E R26, desc[UR6][R12.64+-0xc] ;  /* 0xfffff4060c1a7981 */ /* 0x000f22000c1e1900 */
[----:B0-----:R-:W-:-:S03]  /*07e0*/  DFMA R20, R16, R20, R22 ;  /* 0x000000141014722b */ /* 0x001fc60000000016 */
[----:B------:R-:W5:Y:S04]  /*07f0*/  LDG.E.64 R16, desc[UR6][R10.64+-0x20] ;  /* 0xffffe0060a107981 */ /* 0x000f68000c1e1b00 */
[----:B------:R-:W0:Y:S02]  /*0800*/  LDS.64 R22, [R29] ;  /* 0x000000001d167984 */ /* 0x000e240000000a00 */
[----:B0-----:R-:W-:Y:S02]  /*0810*/  DFMA R20, R18, R22, R20 ;  /* 0x000000161214722b */ /* 0x001fe40000000014 */
[----:B------:R-:W5:Y:S01]  /*0820*/  LDG.E.64 R18, desc[UR6][R10.64+-0x18] ;  /* 0xffffe8060a127981 */ /* 0x000f62000c1e1b00 */
[----:B------:R-:W-:-:S03]  /*0830*/  LEA R27, R25, UR4, 0x3 ;  /* 0x00000004191b7c11 */ /* 0x000fc6000f8e18ff */
[----:B------:R-:W5:Y:S04]  /*0840*/  LDG.E R25, desc[UR6][R12.64+-0x8] ;  /* 0xfffff8060c197981 */ /* 0x000f68000c1e1900 */
[----:B------:R-:W3:Y:S01]  /*0850*/  LDS.64 R22, [R27] ;  /* 0x000000001b167984 */ /* 0x000ee20000000a00 */
[----:B--2---:R-:W-:-:S03]  /*0860*/  LEA R28, R24, UR4, 0x3 ;  /* 0x00000004181c7c11 */ /* 0x004fc6000f8e18ff */
[----:B------:R-:W2:Y:S01]  /*0870*/  LDG.E R24, desc[UR6][R12.64+-0x4] ;  /* 0xfffffc060c187981 */ /* 0x000ea2000c1e1900 */
[----:B---3--:R-:W-:-:S03]  /*0880*/  DFMA R14, R14, R22, R20 ;  /* 0x000000160e0e722b */ /* 0x008fc60000000014 */
[----:B------:R-:W3:Y:S04]  /*0890*/  LDG.E.64 R20, desc[UR6][R10.64+-0x10] ;  /* 0xfffff0060a147981 */ /* 0x000ee8000c1e1b00 */
[----:B------:R-:W5:Y:S01]  /*08a0*/  LDS.64 R22, [R28] ;  /* 0x000000001c167984 */ /* 0x000f620000000a00 */
[----:B----4-:R-:W-:-:S03]  /*08b0*/  LEA R29, R26, UR4, 0x3 ;  /* 0x000000041a1d7c11 */ /* 0x010fc6000f8e18ff */
[----:B------:R-:W4:Y:S01]  /*08c0*/  LDG.E R26, desc[UR6][R12.64] ;  /* 0x000000060c1a7981 */ /* 0x000f22000c1e1900 */
[----:B-----5:R-:W-:-:S03]  /*08d0*/  DFMA R16, R16, R22, R14 ;  /* 0x000000161010722b */ /* 0x020fc6000000000e */
        /* <DEDUP_REMOVED lines=19> */
[----:B------:R-:W-:-:S05]  /*0a10*/  LEA R25, R25, UR4, 0x3 ;  /* 0x0000000419197c11 */ /* 0x000fca000f8e18ff */
[----:B------:R0:W3:Y:S04]  /*0a20*/  LDS.64 R22, [R25] ;  /* 0x0000000019167984 */ /* 0x0000e80000000a00 */
[----:B0-----:R0:W5:Y:S01]  /*0a30*/  LDG.E R25, desc[UR6][R12.64+0x1c] ;  /* 0x00001c060c197981 */ /* 0x001162000c1e1900 */
[----:B--2---:R-:W-:-:S03]  /*0a40*/  LEA R28, R24, UR4, 0x3 ;  /* 0x00000004181c7c11 */ /* 0x004fc6000f8e18ff */
[----:B------:R-:W2:Y:S01]  /*0a50*/  LDG.E R24, desc[UR6][R12.64+0x18] ;  /* 0x000018060c187981 */ /* 0x000ea2000c1e1900 */
[----:B---3--:R-:W-:-:S03]  /*0a60*/  DFMA R20, R20, R22, R16 ;  /* 0x000000161414722b */ /* 0x008fc60000000010 */
[----:B------:R-:W3:Y:S04]  /*0a70*/  LDG.E R22, desc[UR6][R12.64+0x10] ;  /* 0x000010060c167981 */ /* 0x000ee8000c1e1900 */
[----:B------:R-:W5:Y:S04]  /*0a80*/  LDS.64 R16, [R28] ;  /* 0x000000001c107984 */ /* 0x000f680000000a00 */
[----:B------:R-:W2:Y:S01]  /*0a90*/  LDG.E R23, desc[UR6][R12.64+0x14] ;  /* 0x000014060c177981 */ /* 0x000ea2000c1e1900 */
[----:B----4-:R-:W-:Y:S01]  /*0aa0*/  LEA R26, R26, UR4, 0x3 ;  /* 0x000000041a1a7c11 */ /* 0x010fe2000f8e18ff */
[----:B-----5:R-:W-:-:S04]  /*0ab0*/  DFMA R20, R18, R16, R20 ;  /* 0x000000101214722b */ /* 0x020fc80000000014 */
[----:B------:R1:W4:Y:S04]  /*0ac0*/  LDS.64 R18, [R26] ;  /* 0x000000001a127984 */ /* 0x0003280000000a00 */
[----:B------:R-:W5:Y:S04]  /*0ad0*/  LDG.E.64 R16, desc[UR6][R10.64+0x20] ;  /* 0x000020060a107981 */ /* 0x000f68000c1e1b00 */
[----:B-1----:R-:W5:Y:S01]  /*0ae0*/  LDG.E.64 R26, desc[UR6][R10.64+0x28] ;  /* 0x000028060a1a7981 */ /* 0x002f62000c1e1b00 */
[----:B----4-:R-:W-:-:S03]  /*0af0*/  DFMA R18, R14, R18, R20 ;  /* 0x000000120e12722b */ /* 0x010fc60000000014 */
[----:B------:R-:W4:Y:S04]  /*0b00*/  LDG.E.64 R14, desc[UR6][R10.64+0x30] ;  /* 0x000030060a0e7981 */ /* 0x000f28000c1e1b00 */
[----:B------:R-:W4:Y:S01]  /*0b10*/  LDG.E.64 R20, desc[UR6][R10.64+0x38] ;  /* 0x000038060a147981 */ /* 0x000f22000c1e1b00 */
[----:B------:R-:W-:-:S05]  /*0b20*/  VIADD R3, R3, 0x10 ;  /* 0x0000001003037836 */ /* 0x000fca0000000000 */
[----:B------:R-:W-:Y:S01]  /*0b30*/  ISETP.NE.AND P1, PT, R3, RZ, PT ;  /* 0x000000ff0300720c */ /* 0x000fe20003f25270 */
[----:B------:R-:W-:Y:S01]  /*0b40*/  VIADD R2, R2, 0x10 ;  /* 0x0000001002027836 */ /* 0x000fe20000000000 */
[----:B---3--:R-:W-:-:S06]  /*0b50*/  LEA R28, R22, UR4, 0x3 ;  /* 0x00000004161c7c11 */ /* 0x008fcc000f8e18ff */
[----:B------:R-:W5:Y:S01]  /*0b60*/  LDS.64 R28, [R28] ;  /* 0x000000001c1c7984 */ /* 0x000f620000000a00 */
[----:B--2---:R-:W-:Y:S02]  /*0b70*/  LEA R23, R23, UR4, 0x3 ;  /* 0x0000000417177c11 */ /* 0x004fe4000f8e18ff */
[----:B------:R-:W-:-:S04]  /*0b80*/  LEA R24, R24, UR4, 0x3 ;  /* 0x0000000418187c11 */ /* 0x000fc8000f8e18ff */
[----:B------:R-:W1:Y:S04]  /*0b90*/  LDS.64 R22, [R23] ;  /* 0x0000000017167984 */ /* 0x000e680000000a00 */
[----:B0-----:R-:W4:Y:S01]  /*0ba0*/  LDS.64 R12, [R24] ;  /* 0x00000000180c7984 */ /* 0x001f220000000a00 */
[----:B-----5:R-:W-:Y:S01]  /*0bb0*/  DFMA R16, R16, R28, R18 ;  /* 0x0000001c1010722b */ /* 0x020fe20000000012 */
[----:B------:R-:W-:-:S06]  /*0bc0*/  LEA R18, R25, UR4, 0x3 ;  /* 0x0000000419127c11 */ /* 0x000fcc000f8e18ff */
[----:B------:R-:W0:Y:S01]  /*0bd0*/  LDS.64 R18, [R18] ;  /* 0x0000000012127984 */ /* 0x000e220000000a00 */
[----:B-1----:R-:W-:-:S08]  /*0be0*/  DFMA R16, R26, R22, R16 ;  /* 0x000000161a10722b */ /* 0x002fd00000000010 */
[----:B----4-:R-:W-:-:S08]  /*0bf0*/  DFMA R12, R14, R12, R16 ;  /* 0x0000000c0e0c722b */ /* 0x010fd00000000010 */
[----:B0-----:R-:W-:Y:S01]  /*0c00*/  DFMA R20, R20, R18, R12 ;  /* 0x000000121414722b */ /* 0x001fe2000000000c */
[----:B------:R-:W-:Y:S10]  /*0c10*/  @P1 BRA `(.L_x_9) ;  /* 0xfffffff800a81947 */ /* 0x000ff4000383ffff */
.L_x_8:
[----:B------:R-:W-:Y:S05]  /*0c20*/  BSYNC.RECONVERGENT B1 ;  /* 0x0000000000017941 */ /* 0x000fea0003800200 */
.L_x_7:
[----:B------:R-:W-:Y:S05]  /*0c30*/  @!P0 BRA `(.L_x_6) ;  /* 0x0000000400888947 */ /* 0x000fea0003800000 */
[----:B------:R-:W-:Y:S01]  /*0c40*/  ISETP.GE.U32.AND P0, PT, R5, 0x8, PT ;  /* 0x000000080500780c */ /* 0x000fe20003f06070 */
[----:B------:R-:W-:Y:S01]  /*0c50*/  BSSY.RECONVERGENT B1, `(.L_x_10) ;  /* 0x0000031000017945 */ /* 0x000fe20003800200 */
[----:B------:R-:W-:-:S04]  /*0c60*/  LOP3.LUT R3, R4, 0x7, RZ, 0xc0, !PT ;  /* 0x0000000704037812 */ /* 0x000fc800078ec0ff */
[----:B------:R-:W-:-:S07]  /*0c70*/  ISETP.NE.AND P1, PT, R3, RZ, PT ;  /* 0x000000ff0300720c */ /* 0x000fce0003f25270 */
[----:B------:R-:W-:Y:S06]  /*0c80*/  @!P0 BRA `(.L_x_11) ;  /* 0x0000000000b48947 */ /* 0x000fec0003800000 */
[----:B------:R-:W0:Y:S08]  /*0c90*/  LDC.64 R28, c[0x0][0x388] ;  /* 0x0000e200ff1c7b82 */ /* 0x000e300000000a00 */
[----:B-1----:R-:W1:Y:S01]  /*0ca0*/  LDC.64 R24, c[0x0][0x380] ;  /* 0x0000e000ff187b82 */ /* 0x002e620000000a00 */
[----:B0-----:R-:W-:-:S05]  /*0cb0*/  IMAD.WIDE R28, R2, 0x4, R28 ;  /* 0x00000004021c7825 */ /* 0x001fca00078e021c */
[----:B------:R-:W2:Y:S04]  /*0cc0*/  LDG.E R5, desc[UR6][R28.64] ;  /* 0x000000061c057981 */ /* 0x000ea8000c1e1900 */
[----:B------:R-:W3:Y:S01]  /*0cd0*/  LDG.E R7, desc[UR6][R28.64+0x4] ;  /* 0x000004061c077981 */ /* 0x000ee2000c1e1900 */
[----:B-1----:R-:W-:-:S03]  /*0ce0*/  IMAD.WIDE R24, R2, 0x8, R24 ;  /* 0x0000000802187825 */ /* 0x002fc600078e0218 */
[----:B------:R-:W4:Y:S04]  /*0cf0*/  LDG.E R22, desc[UR6][R28.64+0x8] ;  /* 0x000008061c167981 */ /* 0x000f28000c1e1900 */
[----:B------:R-:W5:Y:S04]  /*0d00*/  LDG.E.64 R10, desc[UR6][R24.64] ;  /* 0x00000006180a7981 */ /* 0x000f68000c1e1b00 */
[----:B------:R-:W4:Y:S04]  /*0d10*/  LDG.E.64 R16, desc[UR6][R24.64+0x8] ;  /* 0x0000080618107981 */ /* 0x000f28000c1e1b00 */
[----:B------:R-:W4:Y:S04]  /*0d20*/  LDG.E.64 R8, desc[UR6][R24.64+0x10] ;  /* 0x0000100618087981 */ /* 0x000f28000c1e1b00 */
[----:B------:R-:W4:Y:S04]  /*0d30*/  LDG.E R6, desc[UR6][R28.64+0x10] ;  /* 0x000010061c067981 */ /* 0x000f28000c1e1900 */
[----:B------:R-:W4:Y:S04]  /*0d40*/  LDG.E R26, desc[UR6][R28.64+0x18] ;  /* 0x000018061c1a7981 */ /* 0x000f28000c1e1900 */
[----:B------:R-:W4:Y:S04]  /*0d50*/  LDG.E R27, desc[UR6][R28.64+0x1c] ;  /* 0x00001c061c1b7981 */ /* 0x000f28000c1e1900 */
[----:B------:R-:W4:Y:S01]  /*0d60*/  LDG.E.64 R12, desc[UR6][R24.64+0x20] ;  /* 0x00002006180c7981 */ /* 0x000f22000c1e1b00 */
[----:B--2---:R-:W-:-:S03]  /*0d70*/  LEA R23, R5, UR4, 0x3 ;  /* 0x0000000405177c11 */ /* 0x004fc6000f8e18ff */
[----:B------:R-:W2:Y:S04]  /*0d80*/  LDG.E R5, desc[UR6][R28.64+0xc] ;  /* 0x00000c061c057981 */ /* 0x000ea8000c1e1900 */
[----:B------:R-:W5:Y:S01]  /*0d90*/  LDS.64 R18, [R23] ;  /* 0x0000000017127984 */ /* 0x000f620000000a00 */
[----:B---3--:R-:W-:-:S03]  /*0da0*/  LEA R14, R7, UR4, 0x3 ;  /* 0x00000004070e7c11 */ /* 0x008fc6000f8e18ff */
[----:B------:R0:W3:Y:S04]  /*0db0*/  LDG.E R7, desc[UR6][R28.64+0x14] ;  /* 0x000014061c077981 */ /* 0x0000e8000c1e1900 */
[----:B------:R-:W4:Y:S01]  /*0dc0*/  LDS.64 R14, [R14] ;  /* 0x000000000e0e7984 */ /* 0x000f220000000a00 */
[----:B-----5:R-:W-:-:S03]  /*0dd0*/  DFMA R18, R10, R18, R20 ;  /* 0x000000120a12722b */ /* 0x020fc60000000014 */
[----:B------:R-:W5:Y:S04]  /*0de0*/  LDG.E.64 R10, desc[UR6][R24.64+0x18] ;  /* 0x00001806180a7981 */ /* 0x000f68000c1e1b00 */
[----:B------:R-:W5:Y:S01]  /*0df0*/  LDG.E.64 R20, desc[UR6][R24.64+0x38] ;  /* 0x0000380618147981 */ /* 0x000f62000c1e1b00 */
[----:B----4-:R-:W-:-:S03]  /*0e00*/  DFMA R14, R16, R14, R18 ;  /* 0x0000000e100e722b */ /* 0x010fc60000000012 */
[----:B------:R-:W4:Y:S04]  /*0e10*/  LDG.E.64 R16, desc[UR6][R24.64+0x28] ;  /* 0x0000280618107981 */ /* 0x000f28000c1e1b00 */
[----:B------:R1:W4:Y:S01]  /*0e20*/  LDG.E.64 R18, desc[UR6][R24.64+0x30] ;  /* 0x0000300618127981 */ /* 0x000322000c1e1b00 */
[----:B------:R-:W-:-:S06]  /*0e30*/  LEA R22, R22, UR4, 0x3 ;  /* 0x0000000416167c11 */ /* 0x000fcc000f8e18ff */
[----:B------:R-:W1:Y:S01]  /*0e40*/  LDS.64 R22, [R22] ;  /* 0x0000000016167984 */ /* 0x000e620000000a00 */
[----:B0-----:R-:W-:Y:S02]  /*0e50*/  LEA R29, R26, UR4, 0x3 ;  /* 0x000000041a1d7c11 */ /* 0x001fe4000f8e18ff */
[----:B------:R-:W-:-:S03]  /*0e60*/  LEA R27, R27, UR4, 0x3 ;  /* 0x000000041b1b7c11 */ /* 0x000fc6000f8e18ff */
[----:B-1----:R-:W-:Y:S04]  /*0e70*/  LDS.64 R24, [R29] ;  /* 0x000000001d187984 */ /* 0x002fe80000000a00 */
[----:B------:R-:W-:Y:S01]  /*0e80*/  LDS.64 R26, [R27] ;  /* 0x000000001b1a7984 */ /* 0x000fe20000000a00 */
[----:B------:R-:W-:Y:S01]  /*0e90*/  DFMA R14, R8, R22, R14 ;  /* 0x00000016080e722b */ /* 0x000fe2000000000e */
[----:B------:R-:W-:-:S06]  /*0ea0*/  LEA R23, R6, UR4, 0x3 ;  /* 0x0000000406177c11 */ /* 0x000fcc000f8e18ff */
[----:B------:R-:W-:Y:S01]  /*0eb0*/  LDS.64 R22, [R23] ;  /* 0x0000000017167984 */ /* 0x000fe20000000a00 */
[----:B------:R-:W-:Y:S01]  /*0ec0*/  VIADD R2, R2, 0x8 ;  /* 0x0000000802027836 */ /* 0x000fe20000000000 */
[----:B--2---:R-:W-:-:S05]  /*0ed0*/  LEA R5, R5, UR4, 0x3 ;  /* 0x0000000405057c11 */ /* 0x004fca000f8e18ff */
[----:B------:R-:W5:Y:S01]  /*0ee0*/  LDS.64 R8, [R5] ;  /* 0x0000000005087984 */ /* 0x000f620000000a00 */
[----:B---3--:R-:W-:-:S05]  /*0ef0*/  LEA R28, R7, UR4, 0x3 ;  /* 0x00000004071c7c11 */ /* 0x008fca000f8e18ff */
[----:B------:R-:W4:Y:S01]  /*0f00*/  LDS.64 R6, [R28] ;  /* 0x000000001c067984 */ /* 0x000f220000000a00 */
[----:B-----5:R-:W-:-:S08]  /*0f10*/  DFMA R8, R10, R8, R14 ;  /* 0x000000080a08722b */ /* 0x020fd0000000000e */
[----:B------:R-:W-:-:S08]  /*0f20*/  DFMA R8, R12, R22, R8 ;  /* 0x000000160c08722b */ /* 0x000fd00000000008 */
[----:B----4-:R-:W-:-:S08]  /*0f30*/  DFMA R6, R16, R6, R8 ;  /* 0x000000061006722b */ /* 0x010fd00000000008 */
[----:B------:R-:W-:-:S08]  /*0f40*/  DFMA R6, R18, R24, R6 ;  /* 0x000000181206722b */ /* 0x000fd00000000006 */
[----:B------:R-:W-:-:S11]  /*0f50*/  DFMA R20, R20, R26, R6 ;  /* 0x0000001a1414722b */ /* 0x000fd60000000006 */
.L_x_11:
[----:B------:R-:W-:Y:S05]  /*0f60*/  BSYNC.RECONVERGENT B1 ;  /* 0x0000000000017941 */ /* 0x000fea0003800200 */
.L_x_10:
[----:B------:R-:W-:Y:S05]  /*0f70*/  @!P1 BRA `(.L_x_6) ;  /* 0x0000000000b89947 */ /* 0x000fea0003800000 */
[----:B------:R-:W-:Y:S01]  /*0f80*/  ISETP.GE.U32.AND P0, PT, R3, 0x4, PT ;  /* 0x000000040300780c */ /* 0x000fe20003f06070 */
[----:B------:R-:W-:Y:S01]  /*0f90*/  BSSY.RECONVERGENT B1, `(.L_x_12) ;  /* 0x000001d000017945 */ /* 0x000fe20003800200 */
[----:B------:R-:W-:-:S04]  /*0fa0*/  LOP3.LUT R4, R4, 0x3, RZ, 0xc0, !PT ;  /* 0x0000000304047812 */ /* 0x000fc800078ec0ff */
[----:B------:R-:W-:-:S07]  /*0fb0*/  ISETP.NE.AND P1, PT, R4, RZ, PT ;  /* 0x000000ff0400720c */ /* 0x000fce0003f25270 */
[----:B------:R-:W-:Y:S06]  /*0fc0*/  @!P0 BRA `(.L_x_13) ;  /* 0x0000000000648947 */ /* 0x000fec0003800000 */
[----:B-1----:R-:W0:Y:S02]  /*0fd0*/  LDC.64 R6, c[0x0][0x388] ;  /* 0x0000e200ff067b82 */ /* 0x002e240000000a00 */
[----:B0-----:R-:W-:-:S06]  /*0fe0*/  IMAD.WIDE R12, R2, 0x4, R6 ;  /* 0x00000004020c7825 */ /* 0x001fcc00078e0206 */
[----:B------:R-:W0:Y:S01]  /*0ff0*/  LDC.64 R6, c[0x0][0x380] ;  /* 0x0000e000ff067b82 */ /* 0x000e220000000a00 */
[----:B------:R-:W2:Y:S04]  /*1000*/  LDG.E R5, desc[UR6][R12.64] ;  /* 0x000000060c057981 */ /* 0x000ea8000c1e1900 */
[----:B------:R-:W3:Y:S04]  /*1010*/  LDG.E R14, desc[UR6][R12.64+0x4] ;  /* 0x000004060c0e7981 */ /* 0x000ee8000c1e1900 */
[----:B------:R-:W4:Y:S04]  /*1020*/  LDG.E R15, desc[UR6][R12.64+0x8] ;  /* 0x000008060c0f7981 */ /* 0x000f28000c1e1900 */
[----:B------:R-:W5:Y:S01]  /*1030*/  LDG.E R3, desc[UR6][R12.64+0xc] ;  /* 0x00000c060c037981 */ /* 0x000f62000c1e1900 */
[----:B0-----:R-:W-:-:S05]  /*1040*/  IMAD.WIDE R24, R2, 0x8, R6 ;  /* 0x0000000802187825 */ /* 0x001fca00078e0206 */
[----:B------:R-:W5:Y:S04]  /*1050*/  LDG.E.64 R16, desc[UR6][R24.64] ;  /* 0x0000000618107981 */ /* 0x000f68000c1e1b00 */
[----:B------:R-:W5:Y:S04]  /*1060*/  LDG.E.64 R8, desc[UR6][R24.64+0x8] ;  /* 0x0000080618087981 */ /* 0x000f68000c1e1b00 */
[----:B------:R-:W5:Y:S04]  /*1070*/  LDG.E.64 R6, desc[UR6][R24.64+0x10] ;  /* 0x0000100618067981 */ /* 0x000f68000c1e1b00 */
[----:B------:R-:W5:Y:S01]  /*1080*/  LDG.E.64 R10, desc[UR6][R24.64+0x18] ;  /* 0x00001806180a7981 */ /* 0x000f62000c1e1b00 */
[----:B------:R-:W-:Y:S01]  /*1090*/  VIADD R2, R2, 0x4 ;  /* 0x0000000402027836 */ /* 0x000fe20000000000 */
[----:B--2---:R-:W-:-:S02]  /*10a0*/  LEA R5, R5, UR4, 0x3 ;  /* 0x0000000405057c11 */ /* 0x004fc4000f8e18ff */
[----:B---3--:R-:W-:-:S03]  /*10b0*/  LEA R22, R14, UR4, 0x3 ;  /* 0x000000040e167c11 */ /* 0x008fc6000f8e18ff */
[----:B------:R-:W0:Y:S01]  /*10c0*/  LDS.64 R18, [R5] ;  /* 0x0000000005127984 */ /* 0x000e220000000a00 */
[----:B----4-:R-:W-:-:S03]  /*10d0*/  LEA R26, R15, UR4, 0x3 ;  /* 0x000000040f1a7c11 */ /* 0x010fc6000f8e18ff */
[----:B------:R-:W1:Y:S01]  /*10e0*/  LDS.64 R22, [R22] ;  /* 0x0000000016167984 */ /* 0x000e620000000a00 */
[----:B-----5:R-:W-:-:S03]  /*10f0*/  LEA R3, R3, UR4, 0x3 ;  /* 0x0000000403037c11 */ /* 0x020fc6000f8e18ff */
[----:B------:R-:W2:Y:S04]  /*1100*/  LDS.64 R12, [R26] ;  /* 0x000000001a0c7984 */ /* 0x000ea80000000a00 */
[----:B------:R-:W3:Y:S01]  /*1110*/  LDS.64 R14, [R3] ;  /* 0x00000000030e7984 */ /* 0x000ee20000000a00 */
[----:B0-----:R-:W-:-:S08]  /*1120*/  DFMA R16, R16, R18, R20 ;  /* 0x000000121010722b */ /* 0x001fd00000000014 */
[----:B-1----:R-:W-:-:S08]  /*1130*/  DFMA R8, R8, R22, R16 ;  /* 0x000000160808722b */ /* 0x002fd00000000010 */
[----:B--2---:R-:W-:-:S08]  /*1140*/  DFMA R6, R6, R12, R8 ;  /* 0x0000000c0606722b */ /* 0x004fd00000000008 */
[----:B---3--:R-:W-:-:S11]  /*1150*/  DFMA R20, R10, R14, R6 ;  /* 0x0000000e0a14722b */ /* 0x008fd60000000006 */
.L_x_13:
[----:B------:R-:W-:Y:S05]  /*1160*/  BSYNC.RECONVERGENT B1 ;  /* 0x0000000000017941 */ /* 0x000fea0003800200 */
.L_x_12:
[----:B------:R-:W-:Y:S05]  /*1170*/  @!P1 BRA `(.L_x_6) ;  /* 0x0000000000389947 */ /* 0x000fea0003800000 */
[----:B-1----:R-:W0:Y:S01]  /*1180*/  LDC.64 R12, c[0x0][0x380] ;  /* 0x0000e000ff0c7b82 */ /* 0x002e220000000a00 */
[----:B------:R-:W-:-:S07]  /*1190*/  IMAD.MOV R3, RZ, RZ, -R4 ;  /* 0x000000ffff037224 */ /* 0x000fce00078e0a04 */
[----:B------:R-:W1:Y:S02]  /*11a0*/  LDC.64 R10, c[0x0][0x388] ;  /* 0x0000e200ff0a7b82 */ /* 0x000e640000000a00 */
.L_x_14:
[----:B-1----:R-:W-:-:S06]  /*11b0*/  IMAD.WIDE R4, R2, 0x4, R10 ;  /* 0x0000000402047825 */ /* 0x002fcc00078e020a */
[----:B------:R-:W2:Y:S01]  /*11c0*/  LDG.E R4, desc[UR6][R4.64] ;  /* 0x0000000604047981 */ /* 0x000ea2000c1e1900 */
[----:B0-----:R-:W-:-:S06]  /*11d0*/  IMAD.WIDE R6, R2, 0x8, R12 ;  /* 0x0000000802067825 */ /* 0x001fcc00078e020c */
[----:B------:R-:W3:Y:S01]  /*11e0*/  LDG.E.64 R6, desc[UR6][R6.64] ;  /* 0x0000000606067981 */ /* 0x000ee2000c1e1b00 */
[----:B------:R-:W-:Y:S02]  /*11f0*/  VIADD R3, R3, 0x1 ;  /* 0x0000000103037836 */ /* 0x000fe40000000000 */
[----:B------:R-:W-:-:S03]  /*1200*/  VIADD R2, R2, 0x1 ;  /* 0x0000000102027836 */ /* 0x000fc60000000000 */
[----:B------:R-:W-:Y:S02]  /*1210*/  ISETP.NE.AND P0, PT, R3, RZ, PT ;  /* 0x000000ff0300720c */ /* 0x000fe40003f05270 */
[----:B--2---:R-:W-:-:S06]  /*1220*/  LEA R8, R4, UR4, 0x3 ;  /* 0x0000000404087c11 */ /* 0x004fcc000f8e18ff */
[----:B------:R-:W3:Y:S02]  /*1230*/  LDS.64 R8, [R8] ;  /* 0x0000000008087984 */ /* 0x000ee40000000a00 */
[----:B---3--:R-:W-:-:S03]  /*1240*/  DFMA R20, R6, R8, R20 ;  /* 0x000000080614722b */ /* 0x008fc60000000014 */
[----:B------:R-:W-:Y:S08]  /*1250*/  @P0 BRA `(.L_x_14) ;  /* 0xfffffffc00d40947 */ /* 0x000ff0000383ffff */
.L_x_6:
[----:B------:R-:W-:Y:S05]  /*1260*/  BSYNC.RECONVERGENT B0 ;  /* 0x0000000000007941 */ /* 0x000fea0003800200 */
.L_x_5:
[----:B------:R-:W0:Y:S02]  /*1270*/  LDC.64 R2, c[0x0][0x3a0] ;  /* 0x0000e800ff027b82 */ /* 0x000e240000000a00 */
[----:B0-----:R-:W-:-:S05]  /*1280*/  IMAD.WIDE R2, R0, 0x8, R2 ;  /* 0x0000000800027825 */ /* 0x001fca00078e0202 */
[----:B------:R-:W-:Y:S01]  /*1290*/  STG.E.64 desc[UR6][R2.64], R20 ;  /* 0x0000001402007986 */ /* 0x000fe2000c101b06 */
[----:B------:R-:W-:Y:S05]  /*12a0*/  EXIT ;  /* 0x000000000000794d */ /* 0x000fea0003800000 */
.L_x_15:
[----:B------:R-:W-:-:S00]  /*12b0*/  BRA `(.L_x_15) ;  /* 0xfffffffc00fc7947 */ /* 0x000fc0000383ffff */
[----:B------:R-:W-:-:S00]  /*12c0*/  NOP ;  /* 0x0000000000007918 */ /* 0x000fc00000000000 */
        /* <DEDUP_REMOVED lines=11> */
.L_x_16:


//--------------------- .nv.shared._Z11spmv_kernelPKdPKiS2_S0_Pdi --------------------------
	.section	.nv.shared._Z11spmv_kernelPKdPKiS2_S0_Pdi,"aw",@nobits
	.sectionflags	@""
	.align	16
	.zero		1024


//--------------------- .nv.shared.reserved.0     --------------------------
	.section	.nv.shared.reserved.0,"aw",@nobits
	.weak		__nv_reservedSMEM_offset_0_alias
	.size		__nv_reservedSMEM_offset_0_alias, 0, 64
	.other		__nv_reservedSMEM_offset_0_alias,@"STO_CUDA_RESERVED_SHARED STV_DEFAULT"
__nv_reservedSMEM_offset_0_alias:
	.zero		0
	.zero		64


//--------------------- .nv.constant0._Z11spmv_kernelPKdPKiS2_S0_Pdi --------------------------
	.section	.nv.constant0._Z11spmv_kernelPKdPKiS2_S0_Pdi,"a",@progbits
	.sectionflags	@""
	.align	4
.nv.constant0._Z11spmv_kernelPKdPKiS2_S0_Pdi:
	.zero		940


//--------------------- SYMBOLS --------------------------

	.type		.nv.reservedSmem.offset0,@object
	.size		.nv.reservedSmem.offset0,0x4
	.type		.nv.reservedSmem.cap,@object
	.size		.nv.reservedSmem.cap,0x4
